	.headerflags	@"EF_CUDA_TEXMODE_UNIFIED EF_CUDA_64BIT_ADDRESS EF_CUDA_ACCELERATORS EF_CUDA_SM90 EF_CUDA_VIRTUAL_SM(EF_CUDA_SM90)"
	.elftype	@"ET_EXEC"


//--------------------- .nv.info                  --------------------------
	.section	.nv.info,"",@"SHT_CUDA_INFO"
	.align	4


	//----- nvinfo : EIATTR_REGCOUNT
	.align		4
        /*0000*/ 	.byte	0x04, 0x2f
        /*0002*/ 	.short	(.L_1 - .L_0)
	.align		4
.L_0:
        /*0004*/ 	.word	index@(triton_poi_fused__to_copy_arange_clamp_mul_sub_4)
        /*0008*/ 	.word	0x00000008


	//----- nvinfo : EIATTR_MIN_STACK_SIZE
	.align		4
.L_1:
        /*000c*/ 	.byte	0x04, 0x12
        /*000e*/ 	.short	(.L_3 - .L_2)
	.align		4
.L_2:
        /*0010*/ 	.word	index@(triton_poi_fused__to_copy_arange_clamp_mul_sub_4)
        /*0014*/ 	.word	0x00000000


	//----- nvinfo : EIATTR_FRAME_SIZE
	.align		4
.L_3:
        /*0018*/ 	.byte	0x04, 0x11
        /*001a*/ 	.short	(.L_5 - .L_4)
	.align		4
.L_4:
        /*001c*/ 	.word	index@(triton_poi_fused__to_copy_arange_clamp_mul_sub_4)
        /*0020*/ 	.word	0x00000000


	//----- nvinfo : EIATTR_MIN_STACK_SIZE
	.align		4
.L_5:
        /*0024*/ 	.byte	0x04, 0x12
        /*0026*/ 	.short	(.L_7 - .L_6)
	.align		4
.L_6:
        /*0028*/ 	.word	index@(triton_poi_fused__to_copy_arange_clamp_mul_sub_4)
        /*002c*/ 	.word	0x00000000
.L_7:


//--------------------- .nv.info.triton_poi_fused__to_copy_arange_clamp_mul_sub_4 --------------------------
	.section	.nv.info.triton_poi_fused__to_copy_arange_clamp_mul_sub_4,"",@"SHT_CUDA_INFO"
	.sectionflags	@""
	.align	4


	//----- nvinfo : EIATTR_CUDA_API_VERSION
	.align		4
        /*0000*/ 	.byte	0x04, 0x37
        /*0002*/ 	.short	(.L_9 - .L_8)
.L_8:
        /*0004*/ 	.word	0x0000007c


	//----- nvinfo : EIATTR_KPARAM_INFO
	.align		4
.L_9:
        /*0008*/ 	.byte	0x04, 0x17
        /*000a*/ 	.short	(.L_11 - .L_10)
.L_10:
        /*000c*/ 	.word	0x00000000
        /*0010*/ 	.short	0x0001
        /*0012*/ 	.short	0x0008
        /*0014*/ 	.byte	0x00, 0xf0, 0x11, 0x00


	//----- nvinfo : EIATTR_KPARAM_INFO
	.align		4
.L_11:
        /*0018*/ 	.byte	0x04, 0x17
        /*001a*/ 	.short	(.L_13 - .L_12)
.L_12:
        /*001c*/ 	.word	0x00000000
        /*0020*/ 	.short	0x0000
        /*0022*/ 	.short	0x0000
        /*0024*/ 	.byte	0x00, 0xf4, 0x21, 0x00


	//----- nvinfo : EIATTR_SPARSE_MMA_MASK
	.align		4
.L_13:
        /*0028*/ 	.byte	0x03, 0x50
        /*002a*/ 	.short	0x0000


	//----- nvinfo : EIATTR_MAXREG_COUNT
	.align		4
        /*002c*/ 	.byte	0x03, 0x1b
        /*002e*/ 	.short	0x00ff


	//----- nvinfo : EIATTR_EXIT_INSTR_OFFSETS
	.align		4
        /*0030*/ 	.byte	0x04, 0x1c
        /*0032*/ 	.short	(.L_15 - .L_14)


	//   ....[0]....
.L_14:
        /*0034*/ 	.word	0x00000090


	//   ....[1]....
        /*0038*/ 	.word	0x000000c0


	//----- nvinfo : EIATTR_REQNTID
	.align		4
.L_15:
        /*003c*/ 	.byte	0x04, 0x10
        /*003e*/ 	.short	(.L_17 - .L_16)
.L_16:
        /*0040*/ 	.word	0x00000020
        /*0044*/ 	.word	0x00000001
        /*0048*/ 	.word	0x00000001


	//----- nvinfo : EIATTR_CBANK_PARAM_SIZE
	.align		4
.L_17:
        /*004c*/ 	.byte	0x03, 0x19
        /*004e*/ 	.short	0x000c


	//----- nvinfo : EIATTR_PARAM_CBANK
	.align		4
        /*0050*/ 	.byte	0x04, 0x0a
        /*0052*/ 	.short	(.L_19 - .L_18)
	.align		4
.L_18:
        /*0054*/ 	.word	index@(.nv.constant0.triton_poi_fused__to_copy_arange_clamp_mul_sub_4)
        /*0058*/ 	.short	0x0210
        /*005a*/ 	.short	0x000c


	//----- nvinfo : EIATTR_SW_WAR
	.align		4
.L_19:
        /*005c*/ 	.byte	0x04, 0x36
        /*005e*/ 	.short	(.L_21 - .L_20)
.L_20:
        /*0060*/ 	.word	0x00000008
.L_21:


//--------------------- .nv.callgraph             --------------------------
	.section	.nv.callgraph,"",@"SHT_CUDA_CALLGRAPH"
	.align	4
	.sectionentsize	8
	.align		4
        /*0000*/ 	.word	0x00000000
	.align		4
        /*0004*/ 	.word	0xffffffff
	.align		4
        /*0008*/ 	.word	0x00000000
	.align		4
        /*000c*/ 	.word	0xfffffffe
	.align		4
        /*0010*/ 	.word	0x00000000
	.align		4
        /*0014*/ 	.word	0xfffffffd
	.align		4
        /*0018*/ 	.word	0x00000000
	.align		4
        /*001c*/ 	.word	0xfffffffc


//--------------------- .text.triton_poi_fused__to_copy_arange_clamp_mul_sub_4 --------------------------
	.section	.text.triton_poi_fused__to_copy_arange_clamp_mul_sub_4,"ax",@progbits
	.align	128
        .global         triton_poi_fused__to_copy_arange_clamp_mul_sub_4
        .type           triton_poi_fused__to_copy_arange_clamp_mul_sub_4,@function
        .size           triton_poi_fused__to_copy_arange_clamp_mul_sub_4,(.L_x_1 - triton_poi_fused__to_copy_arange_clamp_mul_sub_4)
        .other          triton_poi_fused__to_copy_arange_clamp_mul_sub_4,@"STO_CUDA_ENTRY STV_DEFAULT"
triton_poi_fused__to_copy_arange_clamp_mul_sub_4:
.text.triton_poi_fused__to_copy_arange_clamp_mul_sub_4:
[----:B------:R-:W0:Y:S02]  /*0000*/  LDC R1, c[0x0][0x28] ;  /* 0x00000a00ff017b82 */ /* 0x000e240000000800 */
[----:B------:R-:W1:Y:S01]  /*0010*/  S2R R4, SR_TID.X ;  /* 0x0000000000047919 */ /* 0x000e620000002100 */
[----:B------:R-:W2:Y:S01]  /*0020*/  LDC.64 R2, c[0x0][0x210] ;  /* 0x00008400ff027b82 */ /* 0x000ea20000000a00 */
[----:B------:R-:W3:Y:S01]  /*0030*/  S2R R5, SR_CTAID.X ;  /* 0x0000000000057919 */ /* 0x000ee20000002500 */
[C---:B-1----:R-:W-:Y:S02]  /*0040*/  LOP3.LUT R0, R4.reuse, 0x3, RZ, 0xc0, !PT ;  /* 0x0000000304007812 */ /* 0x042fe400078ec0ff */
[----:B------:R-:W-:-:S03]  /*0050*/  LOP3.LUT P0, RZ, R4, 0x1c, RZ, 0xc0, !PT ;  /* 0x0000001c04ff7812 */ /* 0x000fc6000780c0ff */
[----:B---3--:R-:W-:-:S04]  /*0060*/  IMAD R5, R5, 0x4, R0 ;  /* 0x0000000405057824 */ /* 0x008fc800078e0200 */
[C---:B--2---:R-:W-:Y:S01]  /*0070*/  IMAD.WIDE R2, R5.reuse, 0x4, R2 ;  /* 0x0000000405027825 */ /* 0x044fe200078e0202 */
[----:B------:R-:W-:-:S13]  /*0080*/  ISETP.LT.AND P0, PT, R5, 0x4, !P0 ;  /* 0x000000040500780c */ /* 0x000fda0004701270 */
[----:B------:R-:W-:Y:S05]  /*0090*/  @!P0 EXIT ;  /* 0x000000000000894d */ /* 0x000fea0003800000 */
[----:B------:R-:W-:Y:S02]  /*00a0*/  ULDC.64 UR4, c[0x0][0x208] ;  /* 0x0000820000047ab9 */ /* 0x000fe40000000a00 */
[----:B------:R-:W-:Y:S01]  /*00b0*/  STG.E desc[UR4][R2.64], RZ ;  /* 0x000000ff02007986 */ /* 0x000fe2000c101904 */
[----:B------:R-:W-:Y:S05]  /*00c0*/  EXIT ;  /* 0x000000000000794d */ /* 0x000fea0003800000 */
.L_x_0:
[----:B------:R-:W-:-:S00]  /*00d0*/  BRA `(.L_x_0) ;  /* 0xfffffffc00fc7947 */ /* 0x000fc0000383ffff */
[----:B------:R-:W-:-:S00]  /*00e0*/  NOP ;  /* 0x0000000000007918 */ /* 0x000fc00000000000 */
        /* <DEDUP_REMOVED lines=9> */
.L_x_1:


//--------------------- .nv.constant0.triton_poi_fused__to_copy_arange_clamp_mul_sub_4 --------------------------
	.section	.nv.constant0.triton_poi_fused__to_copy_arange_clamp_mul_sub_4,"a",@progbits
	.sectionflags	@""
	.align	4
.nv.constant0.triton_poi_fused__to_copy_arange_clamp_mul_sub_4:
	.zero		540
